//
// Generated by NVIDIA NVVM Compiler
//
// Compiler Build ID: CL-36424714
// Cuda compilation tools, release 13.0, V13.0.88
// Based on NVVM 20.0.0
//

.version 9.0
.target sm_100
.address_size 64

	// .globl	_Z10testkernelPiS_PViS1_ii
.extern .func  (.param .b32 func_retval0) vprintf
(
	.param .b64 vprintf_param_0,
	.param .b64 vprintf_param_1
)
;
.global .align 4 .u32 blkcnt1;
.global .align 4 .u32 blkcnt2;
.global .align 4 .u32 itercnt;
.global .align 1 .b8 $str[28] = {83, 77, 32, 37, 100, 44, 32, 98, 108, 111, 99, 107, 32, 37, 100, 44, 32, 116, 104, 114, 101, 97, 100, 32, 37, 100, 10};
.global .align 1 .b8 $str$1[41] = {69, 109, 112, 116, 121, 107, 101, 114, 110, 101, 108, 58, 32, 83, 77, 32, 37, 100, 44, 32, 98, 108, 111, 99, 107, 32, 37, 100, 44, 32, 116, 104, 114, 101, 97, 100, 32, 37, 100, 10};

.visible .entry _Z10testkernelPiS_PViS1_ii(
	.param .u64 .ptr .align 1 _Z10testkernelPiS_PViS1_ii_param_0,
	.param .u64 .ptr .align 1 _Z10testkernelPiS_PViS1_ii_param_1,
	.param .u64 .ptr .align 1 _Z10testkernelPiS_PViS1_ii_param_2,
	.param .u64 .ptr .align 1 _Z10testkernelPiS_PViS1_ii_param_3,
	.param .u32 _Z10testkernelPiS_PViS1_ii_param_4,
	.param .u32 _Z10testkernelPiS_PViS1_ii_param_5
)
{
	.local .align 8 .b8 	__local_depot0[16];
	.reg .b64 	%SP;
	.reg .b64 	%SPL;
	.reg .pred 	%p<9>;
	.reg .b32 	%r<29>;
	.reg .b64 	%rd<19>;

	mov.u64 	%SPL, __local_depot0;
	cvta.local.u64 	%SP, %SPL;
	ld.param.u64 	%rd6, [_Z10testkernelPiS_PViS1_ii_param_0];
	ld.param.u64 	%rd7, [_Z10testkernelPiS_PViS1_ii_param_1];
	ld.param.u64 	%rd8, [_Z10testkernelPiS_PViS1_ii_param_2];
	ld.param.u64 	%rd9, [_Z10testkernelPiS_PViS1_ii_param_3];
	ld.param.u32 	%r12, [_Z10testkernelPiS_PViS1_ii_param_4];
	add.u64 	%rd1, %SPL, 0;
	mov.u32 	%r1, %tid.x;
	mov.u32 	%r15, %ntid.x;
	mov.u32 	%r2, %ctaid.x;
	mad.lo.s32 	%r3, %r15, %r2, %r1;
	// begin inline asm
	mov.u32 %r13, %smid;
	// end inline asm
	mov.u32 	%r5, %nctaid.x;
	mul.lo.s32 	%r6, %r5, %r15;
	mov.b32 	%r27, 0;
	mov.u64 	%rd12, blkcnt1;
$L__BB0_1:
	and.b32  	%r16, %r27, 1;
	setp.eq.b32 	%p1, %r16, 1;
	selp.b64 	%rd2, %rd7, %rd6, %p1;
	selp.b64 	%rd11, %rd9, %rd8, %p1;
	cvta.to.global.u64 	%rd3, %rd11;
	mov.u64 	%rd13, blkcnt2;
	selp.b64 	%rd4, %rd13, %rd12, %p1;
	add.s32 	%r8, %r27, -1;
$L__BB0_2:
	ld.volatile.global.u32 	%r17, [itercnt];
	setp.lt.s32 	%p2, %r17, %r8;
	@%p2 bra 	$L__BB0_2;
$L__BB0_3:
	ld.volatile.global.u32 	%r18, [%rd3];
	setp.eq.s32 	%p3, %r18, 2;
	@%p3 bra 	$L__BB0_3;
	setp.ge.s32 	%p4, %r3, %r12;
	st.local.v2.u32 	[%rd1], {%r13, %r2};
	st.local.u32 	[%rd1+8], %r1;
	mov.u64 	%rd14, $str;
	cvta.global.u64 	%rd15, %rd14;
	add.u64 	%rd16, %SP, 0;
	{ // callseq 0, 0
	.param .b64 param0;
	st.param.b64 	[param0], %rd15;
	.param .b64 param1;
	st.param.b64 	[param1], %rd16;
	.param .b32 retval0;
	call.uni (retval0), 
	vprintf, 
	(
	param0, 
	param1
	);
	ld.param.b32 	%r19, [retval0];
	} // callseq 0
	@%p4 bra 	$L__BB0_7;
	cvta.to.global.u64 	%rd5, %rd2;
	mov.u32 	%r28, %r3;
$L__BB0_6:
	mul.wide.s32 	%rd17, %r28, 4;
	add.s64 	%rd18, %rd5, %rd17;
	st.global.u32 	[%rd18], %r27;
	add.s32 	%r28, %r28, %r6;
	setp.lt.s32 	%p5, %r28, %r12;
	@%p5 bra 	$L__BB0_6;
$L__BB0_7:
	setp.ne.s32 	%p6, %r1, 0;
	bar.sync 	0;
	membar.gl;
	@%p6 bra 	$L__BB0_9;
	atom.global.add.u32 	%r21, [%rd4], 1;
$L__BB0_9:
	setp.ne.s32 	%p7, %r3, 0;
	@%p7 bra 	$L__BB0_12;
$L__BB0_10:
	ld.volatile.global.u32 	%r22, [%rd4];
	setp.lt.u32 	%p8, %r22, %r5;
	@%p8 bra 	$L__BB0_10;
	mov.b32 	%r23, 0;
	st.volatile.global.u32 	[%rd4], %r23;
	mov.b32 	%r24, 2;
	st.volatile.global.u32 	[%rd3], %r24;
	membar.sys;
	ld.volatile.global.u32 	%r25, [itercnt];
	add.s32 	%r26, %r25, 1;
	st.volatile.global.u32 	[itercnt], %r26;
$L__BB0_12:
	add.s32 	%r27, %r27, 1;
	bra.uni 	$L__BB0_1;

}
	// .globl	_Z11emptykernelv
.visible .entry _Z11emptykernelv()
{
	.local .align 8 .b8 	__local_depot1[16];
	.reg .b64 	%SP;
	.reg .b64 	%SPL;
	.reg .b32 	%r<6>;
	.reg .b64 	%rd<5>;

	mov.u64 	%SPL, __local_depot1;
	cvta.local.u64 	%SP, %SPL;
	add.u64 	%rd1, %SP, 0;
	add.u64 	%rd2, %SPL, 0;
	// begin inline asm
	mov.u32 %r1, %smid;
	// end inline asm
	mov.u32 	%r2, %ctaid.x;
	mov.u32 	%r3, %tid.x;
	st.local.v2.u32 	[%rd2], {%r1, %r2};
	st.local.u32 	[%rd2+8], %r3;
	mov.u64 	%rd3, $str$1;
	cvta.global.u64 	%rd4, %rd3;
	{ // callseq 1, 0
	.param .b64 param0;
	st.param.b64 	[param0], %rd4;
	.param .b64 param1;
	st.param.b64 	[param1], %rd1;
	.param .b32 retval0;
	call.uni (retval0), 
	vprintf, 
	(
	param0, 
	param1
	);
	ld.param.b32 	%r4, [retval0];
	} // callseq 1
	ret;

}


// ===== COMPILED SASS (sm_100) =====

	.target	sm_100

	.elftype	@"ET_EXEC"


//--------------------- .note.nv.tkinfo           --------------------------
	.section	.note.nv.tkinfo,"",@"SHT_NOTE"
	.sectionflags	@"SHF_NOTE_NV_TKINFO"
	.tkinfo
        /*0018*/ 	.word	0x00000002
        /*0030*/ 	.string	""
        /*0030*/ 	.string	"ptxas"
        /*0030*/ 	.string	"Cuda compilation tools, release 13.0, V13.0.88"
        /*0030*/ 	.string	"Build cuda_13.0.r13.0/compiler.36424714_0"
        /*0030*/ 	.string	"-arch sm_100 -m 64 "



//--------------------- .note.nv.cuinfo           --------------------------
	.section	.note.nv.cuinfo,"",@"SHT_NOTE"
	.sectionflags	@"SHF_NOTE_NV_CUINFO"
        /*0018*/ 	.short	0x0002
        /*001a*/ 	.short	0x0064
        /*001c*/ 	.short	0x0082
	.zero		2


//--------------------- .nv.info                  --------------------------
	.section	.nv.info,"",@"SHT_CUDA_INFO"
	.align	4


	//----- nvinfo : EIATTR_REGCOUNT
	.align		4
        /*0000*/ 	.byte	0x04, 0x2f
        /*0002*/ 	.short	(.L_6 - .L_5)
	.align		4
.L_5:
        /*0004*/ 	.word	index@(_Z10testkernelPiS_PViS1_ii)
        /*0008*/ 	.word	0x00000022


	//----- nvinfo : EIATTR_FRAME_SIZE
	.align		4
.L_6:
        /*000c*/ 	.byte	0x04, 0x11
        /*000e*/ 	.short	(.L_8 - .L_7)
	.align		4
.L_7:
        /*0010*/ 	.word	index@(_Z10testkernelPiS_PViS1_ii)
        /*0014*/ 	.word	0x00000010


	//----- nvinfo : EIATTR_REGCOUNT
	.align		4
.L_8:
        /*0018*/ 	.byte	0x04, 0x2f
        /*001a*/ 	.short	(.L_10 - .L_9)
	.align		4
.L_9:
        /*001c*/ 	.word	index@(_Z11emptykernelv)
        /*0020*/ 	.word	0x00000018


	//----- nvinfo : EIATTR_FRAME_SIZE
	.align		4
.L_10:
        /*0024*/ 	.byte	0x04, 0x11
        /*0026*/ 	.short	(.L_12 - .L_11)
	.align		4
.L_11:
        /*0028*/ 	.word	index@(_Z11emptykernelv)
        /*002c*/ 	.word	0x00000010


	//----- nvinfo : EIATTR_MIN_STACK_SIZE
	.align		4
.L_12:
        /*0030*/ 	.byte	0x04, 0x12
        /*0032*/ 	.short	(.L_14 - .L_13)
	.align		4
.L_13:
        /*0034*/ 	.word	index@(_Z11emptykernelv)
        /*0038*/ 	.word	0x00000010


	//----- nvinfo : EIATTR_MIN_STACK_SIZE
	.align		4
.L_14:
        /*003c*/ 	.byte	0x04, 0x12
        /*003e*/ 	.short	(.L_16 - .L_15)
	.align		4
.L_15:
        /*0040*/ 	.word	index@(_Z10testkernelPiS_PViS1_ii)
        /*0044*/ 	.word	0x00000010
.L_16:


//--------------------- .nv.compat                --------------------------
	.section	.nv.compat,"",@"SHT_CUDA_COMPAT_INFO"
	.align	4
        /*0000*/ 	.byte	0x02, 0x09, 0x00, 0x00, 0x02, 0x02, 0x01, 0x00, 0x02, 0x05, 0x05, 0x00, 0x03, 0x07, 0x01, 0x01
        /*0010*/ 	.byte	0x02, 0x03, 0x00, 0x00, 0x02, 0x06, 0x01, 0x00, 0x04, 0x0b, 0x08, 0x00, 0x09, 0x00, 0x00, 0x00
        /*0020*/ 	.byte	0x00, 0x00, 0x00, 0x00


//--------------------- .nv.info._Z11emptykernelv --------------------------
	.section	.nv.info._Z11emptykernelv,"",@"SHT_CUDA_INFO"
	.sectionflags	@""
	.align	4


	//----- nvinfo : EIATTR_CUDA_API_VERSION
	.align		4
        /*0000*/ 	.byte	0x04, 0x37
        /*0002*/ 	.short	(.L_18 - .L_17)
.L_17:
        /*0004*/ 	.word	0x00000082


	//----- nvinfo : EIATTR_SPARSE_MMA_MASK
	.align		4
.L_18:
        /*0008*/ 	.byte	0x03, 0x50
        /*000a*/ 	.short	0x0000


	//----- nvinfo : EIATTR_MAXREG_COUNT
	.align		4
        /*000c*/ 	.byte	0x03, 0x1b
        /*000e*/ 	.short	0x00ff


	//----- nvinfo : EIATTR_EXTERNS
	.align		4
        /*0010*/ 	.byte	0x04, 0x0f
        /*0012*/ 	.short	(.L_20 - .L_19)


	//   ....[0]....
	.align		4
.L_19:
        /*0014*/ 	.word	index@(vprintf)


	//----- nvinfo : EIATTR_MERCURY_ISA_VERSION
	.align		4
.L_20:
        /*0018*/ 	.byte	0x03, 0x5f
        /*001a*/ 	.short	0x0101


	//----- nvinfo : EIATTR_VRC_CTA_INIT_COUNT
	.align		4
        /*001c*/ 	.byte	0x02, 0x4a
	.zero		1
	.zero		1


	//----- nvinfo : EIATTR_SYSCALL_OFFSETS
	.align		4
        /*0020*/ 	.byte	0x04, 0x46
        /*0022*/ 	.short	(.L_22 - .L_21)


	//   ....[0]....
.L_21:
        /*0024*/ 	.word	0x00000110


	//----- nvinfo : EIATTR_EXIT_INSTR_OFFSETS
	.align		4
.L_22:
        /*0028*/ 	.byte	0x04, 0x1c
        /*002a*/ 	.short	(.L_24 - .L_23)


	//   ....[0]....
.L_23:
        /*002c*/ 	.word	0x00000120


	//----- nvinfo : EIATTR_SW_WAR
	.align		4
.L_24:
        /*0030*/ 	.byte	0x04, 0x36
        /*0032*/ 	.short	(.L_26 - .L_25)
.L_25:
        /*0034*/ 	.word	0x00000008
.L_26:


//--------------------- .nv.info._Z10testkernelPiS_PViS1_ii --------------------------
	.section	.nv.info._Z10testkernelPiS_PViS1_ii,"",@"SHT_CUDA_INFO"
	.sectionflags	@""
	.align	4


	//----- nvinfo : EIATTR_CUDA_API_VERSION
	.align		4
        /*0000*/ 	.byte	0x04, 0x37
        /*0002*/ 	.short	(.L_28 - .L_27)
.L_27:
        /*0004*/ 	.word	0x00000082


	//----- nvinfo : EIATTR_KPARAM_INFO
	.align		4
.L_28:
        /*0008*/ 	.byte	0x04, 0x17
        /*000a*/ 	.short	(.L_30 - .L_29)
.L_29:
        /*000c*/ 	.word	0x00000000
        /*0010*/ 	.short	0x0005
        /*0012*/ 	.short	0x0024
        /*0014*/ 	.byte	0x00, 0xf0, 0x11, 0x00


	//----- nvinfo : EIATTR_KPARAM_INFO
	.align		4
.L_30:
        /*0018*/ 	.byte	0x04, 0x17
        /*001a*/ 	.short	(.L_32 - .L_31)
.L_31:
        /*001c*/ 	.word	0x00000000
        /*0020*/ 	.short	0x0004
        /*0022*/ 	.short	0x0020
        /*0024*/ 	.byte	0x00, 0xf0, 0x11, 0x00


	//----- nvinfo : EIATTR_KPARAM_INFO
	.align		4
.L_32:
        /*0028*/ 	.byte	0x04, 0x17
        /*002a*/ 	.short	(.L_34 - .L_33)
.L_33:
        /*002c*/ 	.word	0x00000000
        /*0030*/ 	.short	0x0003
        /*0032*/ 	.short	0x0018
        /*0034*/ 	.byte	0x00, 0xf5, 0x21, 0x00


	//----- nvinfo : EIATTR_KPARAM_INFO
	.align		4
.L_34:
        /*0038*/ 	.byte	0x04, 0x17
        /*003a*/ 	.short	(.L_36 - .L_35)
.L_35:
        /*003c*/ 	.word	0x00000000
        /*0040*/ 	.short	0x0002
        /*0042*/ 	.short	0x0010
        /*0044*/ 	.byte	0x00, 0xf5, 0x21, 0x00


	//----- nvinfo : EIATTR_KPARAM_INFO
	.align		4
.L_36:
        /*0048*/ 	.byte	0x04, 0x17
        /*004a*/ 	.short	(.L_38 - .L_37)
.L_37:
        /*004c*/ 	.word	0x00000000
        /*0050*/ 	.short	0x0001
        /*0052*/ 	.short	0x0008
        /*0054*/ 	.byte	0x00, 0xf5, 0x21, 0x00


	//----- nvinfo : EIATTR_KPARAM_INFO
	.align		4
.L_38:
        /*0058*/ 	.byte	0x04, 0x17
        /*005a*/ 	.short	(.L_40 - .L_39)
.L_39:
        /*005c*/ 	.word	0x00000000
        /*0060*/ 	.short	0x0000
        /*0062*/ 	.short	0x0000
        /*0064*/ 	.byte	0x00, 0xf5, 0x21, 0x00


	//----- nvinfo : EIATTR_SPARSE_MMA_MASK
	.align		4
.L_40:
        /*0068*/ 	.byte	0x03, 0x50
        /*006a*/ 	.short	0x0000


	//----- nvinfo : EIATTR_MAXREG_COUNT
	.align		4
        /*006c*/ 	.byte	0x03, 0x1b
        /*006e*/ 	.short	0x00ff


	//----- nvinfo : EIATTR_NUM_BARRIERS
	.align		4
        /*0070*/ 	.byte	0x02, 0x4c
        /*0072*/ 	.byte	0x01
	.zero		1


	//----- nvinfo : EIATTR_EXTERNS
	.align		4
        /*0074*/ 	.byte	0x04, 0x0f
        /*0076*/ 	.short	(.L_42 - .L_41)


	//   ....[0]....
	.align		4
.L_41:
        /*0078*/ 	.word	index@(vprintf)


	//----- nvinfo : EIATTR_MERCURY_ISA_VERSION
	.align		4
.L_42:
        /*007c*/ 	.byte	0x03, 0x5f
        /*007e*/ 	.short	0x0101


	//----- nvinfo : EIATTR_VRC_CTA_INIT_COUNT
	.align		4
        /*0080*/ 	.byte	0x02, 0x4a
	.zero		1
	.zero		1


	//----- nvinfo : EIATTR_SYSCALL_OFFSETS
	.align		4
        /*0084*/ 	.byte	0x04, 0x46
        /*0086*/ 	.short	(.L_44 - .L_43)


	//   ....[0]....
.L_43:
        /*0088*/ 	.word	0x00000360


	//----- nvinfo : EIATTR_CRS_STACK_SIZE
	.align		4
.L_44:
        /*008c*/ 	.byte	0x04, 0x1e
        /*008e*/ 	.short	(.L_46 - .L_45)
.L_45:
        /*0090*/ 	.word	0x00000000


	//----- nvinfo : EIATTR_CBANK_PARAM_SIZE
	.align		4
.L_46:
        /*0094*/ 	.byte	0x03, 0x19
        /*0096*/ 	.short	0x0028


	//----- nvinfo : EIATTR_PARAM_CBANK
	.align		4
        /*0098*/ 	.byte	0x04, 0x0a
        /*009a*/ 	.short	(.L_48 - .L_47)
	.align		4
.L_47:
        /*009c*/ 	.word	index@(.nv.constant0._Z10testkernelPiS_PViS1_ii)
        /*00a0*/ 	.short	0x0380
        /*00a2*/ 	.short	0x0028


	//----- nvinfo : EIATTR_SW_WAR
	.align		4
.L_48:
        /*00a4*/ 	.byte	0x04, 0x36
        /*00a6*/ 	.short	(.L_50 - .L_49)
.L_49:
        /*00a8*/ 	.word	0x00000008
.L_50:


//--------------------- .nv.callgraph             --------------------------
	.section	.nv.callgraph,"",@"SHT_CUDA_CALLGRAPH"
	.align	4
	.sectionentsize	8
	.align		4
        /*0000*/ 	.word	0x00000000
	.align		4
        /*0004*/ 	.word	0xffffffff
	.align		4
        /*0008*/ 	.word	index@(_Z11emptykernelv)
	.align		4
        /*000c*/ 	.word	index@(vprintf)
	.align		4
        /*0010*/ 	.word	index@(_Z10testkernelPiS_PViS1_ii)
	.align		4
        /*0014*/ 	.word	index@(vprintf)
	.align		4
        /*0018*/ 	.word	0x00000000
	.align		4
        /*001c*/ 	.word	0xfffffffe
	.align		4
        /*0020*/ 	.word	0x00000000
	.align		4
        /*0024*/ 	.word	0xfffffffd
	.align		4
        /*0028*/ 	.word	0x00000000
	.align		4
        /*002c*/ 	.word	0xfffffffc


//--------------------- .nv.constant4             --------------------------
	.section	.nv.constant4,"a",@progbits
	.align	8
	.align		8
.nv.constant4:
        /*0000*/ 	.dword	vprintf
	.align		8
        /*0008*/ 	.dword	blkcnt1
	.align		8
        /*0010*/ 	.dword	blkcnt2
	.align		8
        /*0018*/ 	.dword	itercnt
	.align		8
        /*0020*/ 	.dword	$str
	.align		8
        /*0028*/ 	.dword	$str$1


//--------------------- .text._Z11emptykernelv    --------------------------
	.section	.text._Z11emptykernelv,"ax",@progbits
	.align	128
        .global         _Z11emptykernelv
        .type           _Z11emptykernelv,@function
        .size           _Z11emptykernelv,(.L_x_17 - _Z11emptykernelv)
        .other          _Z11emptykernelv,@"STO_CUDA_ENTRY STV_DEFAULT"
_Z11emptykernelv:
.text._Z11emptykernelv:
[----:B------:R-:W0:Y:S01]  /*0000*/  LDC R1, c[0x0][0x37c] ;  /* 0x0000df00ff017b82 */ /* 0x000e220000000800 */
[----:B------:R-:W1:Y:S01]  /*0010*/  LDCU UR5, c[0x0][0x2fc] ;  /* 0x00005f80ff0577ac */ /* 0x000e620008000800 */
[----:B------:R-:W2:Y:S01]  /*0020*/  S2R R10, SR_TID.X ;  /* 0x00000000000a7919 */ /* 0x000ea20000002100 */
[----:B0-----:R-:W-:Y:S01]  /*0030*/  VIADD R1, R1, 0xfffffff0 ;  /* 0xfffffff001017836 */ /* 0x001fe20000000000 */
[----:B------:R-:W-:Y:S01]  /*0040*/  MOV R0, 0x0 ;  /* 0x0000000000007802 */ /* 0x000fe20000000f00 */
[----:B------:R-:W0:Y:S01]  /*0050*/  LDCU UR4, c[0x0][0x2f8] ;  /* 0x00005f00ff0477ac */ /* 0x000e220008000800 */
[----:B------:R-:W3:Y:S02]  /*0060*/  S2R R9, SR_CTAID.X ;  /* 0x0000000000097919 */ /* 0x000ee40000002500 */
[----:B------:R4:W5:Y:S01]  /*0070*/  LDC.64 R2, c[0x4][R0] ;  /* 0x0100000000027b82 */ /* 0x0009620000000a00 */
[----:B------:R-:W1:Y:S01]  /*0080*/  LDCU.64 UR6, c[0x4][0x28] ;  /* 0x01000500ff0677ac */ /* 0x000e620008000a00 */
[----:B------:R-:W3:Y:S01]  /*0090*/  S2R R8, SR_VIRTUALSMID ;  /* 0x0000000000087919 */ /* 0x000ee20000004300 */
[----:B0-----:R-:W-:Y:S01]  /*00a0*/  IADD3 R6, P0, PT, R1, UR4, RZ ;  /* 0x0000000401067c10 */ /* 0x001fe2000ff1e0ff */
[----:B-1----:R-:W-:Y:S01]  /*00b0*/  IMAD.U32 R4, RZ, RZ, UR6 ;  /* 0x00000006ff047e24 */ /* 0x002fe2000f8e00ff */
[----:B------:R-:W-:-:S03]  /*00c0*/  MOV R5, UR7 ;  /* 0x0000000700057c02 */ /* 0x000fc60008000f00 */
[----:B------:R-:W-:Y:S01]  /*00d0*/  IMAD.X R7, RZ, RZ, UR5, P0 ;  /* 0x00000005ff077e24 */ /* 0x000fe200080e06ff */
[----:B--2---:R4:W-:Y:S04]  /*00e0*/  STL [R1+0x8], R10 ;  /* 0x0000080a01007387 */ /* 0x0049e80000100800 */
[----:B---3--:R4:W-:Y:S03]  /*00f0*/  STL.64 [R1], R8 ;  /* 0x0000000801007387 */ /* 0x0089e60000100a00 */
[----:B------:R-:W-:-:S07]  /*0100*/  LEPC R20, `(.L_x_0) ;  /* 0x000000001014794e */ /* 0x000fce0000000000 */
[----:B----45:R-:W-:Y:S05]  /*0110*/  CALL.ABS.NOINC R2 ;  /* 0x0000000002007343 */ /* 0x030fea0003c00000 */
.L_x_0:
[----:B------:R-:W-:Y:S05]  /*0120*/  EXIT ;  /* 0x000000000000794d */ /* 0x000fea0003800000 */
.L_x_1:
[----:B------:R-:W-:-:S00]  /*0130*/  BRA `(.L_x_1) ;  /* 0xfffffffc00fc7947 */ /* 0x000fc0000383ffff */
[----:B------:R-:W-:-:S00]  /*0140*/  NOP ;  /* 0x0000000000007918 */ /* 0x000fc00000000000 */
        /* <DEDUP_REMOVED lines=11> */
.L_x_17:


//--------------------- .text._Z10testkernelPiS_PViS1_ii --------------------------
	.section	.text._Z10testkernelPiS_PViS1_ii,"ax",@progbits
	.align	128
        .global         _Z10testkernelPiS_PViS1_ii
        .type           _Z10testkernelPiS_PViS1_ii,@function
        .size           _Z10testkernelPiS_PViS1_ii,(.L_x_18 - _Z10testkernelPiS_PViS1_ii)
        .other          _Z10testkernelPiS_PViS1_ii,@"STO_CUDA_ENTRY STV_DEFAULT"
_Z10testkernelPiS_PViS1_ii:
.text._Z10testkernelPiS_PViS1_ii:
[----:B------:R-:W0:Y:S01]  /*0000*/  LDC R1, c[0x0][0x37c] ;  /* 0x0000df00ff017b82 */ /* 0x000e220000000800 */
[----:B------:R-:W1:Y:S01]  /*0010*/  S2R R22, SR_TID.X ;  /* 0x0000000000167919 */ /* 0x000e620000002100 */
[----:B------:R-:W2:Y:S01]  /*0020*/  LDCU UR4, c[0x0][0x2f8] ;  /* 0x00005f00ff0477ac */ /* 0x000ea20008000800 */
[----:B0-----:R-:W-:Y:S01]  /*0030*/  VIADD R1, R1, 0xfffffff0 ;  /* 0xfffffff001017836 */ /* 0x001fe20000000000 */
[----:B------:R-:W1:Y:S01]  /*0040*/  S2R R17, SR_CTAID.X ;  /* 0x0000000000117919 */ /* 0x000e620000002500 */
[----:B------:R-:W0:Y:S01]  /*0050*/  LDCU UR5, c[0x0][0x2fc] ;  /* 0x00005f80ff0577ac */ /* 0x000e220008000800 */
[----:B------:R-:W-:Y:S01]  /*0060*/  IMAD.MOV.U32 R23, RZ, RZ, RZ ;  /* 0x000000ffff177224 */ /* 0x000fe200078e00ff */
[----:B------:R-:W3:Y:S01]  /*0070*/  LDCU UR6, c[0x0][0x360] ;  /* 0x00006c00ff0677ac */ /* 0x000ee20008000800 */
[----:B------:R-:W4:Y:S01]  /*0080*/  S2R R16, SR_VIRTUALSMID ;  /* 0x0000000000107919 */ /* 0x000f220000004300 */
[----:B------:R-:W3:Y:S01]  /*0090*/  LDCU UR39, c[0x0][0x370] ;  /* 0x00006e00ff2777ac */ /* 0x000ee20008000800 */
[----:B------:R-:W1:Y:S01]  /*00a0*/  LDCU.64 UR36, c[0x0][0x358] ;  /* 0x00006b00ff2477ac */ /* 0x000e620008000a00 */
[----:B--2---:R-:W-:-:S05]  /*00b0*/  IADD3 R18, P0, PT, R1, UR4, RZ ;  /* 0x0000000401127c10 */ /* 0x004fca000ff1e0ff */
[----:B0-----:R-:W-:Y:S01]  /*00c0*/  IMAD.X R2, RZ, RZ, UR5, P0 ;  /* 0x00000005ff027e24 */ /* 0x001fe200080e06ff */
[----:B---3--:R-:W-:Y:S02]  /*00d0*/  UIMAD UR38, UR6, UR39, URZ ;  /* 0x00000027062672a4 */ /* 0x008fe4000f8e02ff */
[----:B-1----:R-:W-:-:S10]  /*00e0*/  IMAD R19, R17, UR6, R22 ;  /* 0x0000000611137c24 */ /* 0x002fd4000f8e0216 */
.L_x_15:
[----:B0-----:R-:W0:Y:S01]  /*00f0*/  LDC.64 R24, c[0x0][0x388] ;  /* 0x0000e200ff187b82 */ /* 0x001e220000000a00 */
[C---:B------:R-:W-:Y:S01]  /*0100*/  LOP3.LUT R0, R23.reuse, 0x1, RZ, 0xc0, !PT ;  /* 0x0000000117007812 */ /* 0x040fe200078ec0ff */
[----:B------:R-:W-:Y:S05]  /*0110*/  YIELD ;  /* 0x0000000000007946 */ /* 0x000fea0003800000 */
[----:B------:R-:W-:Y:S01]  /*0120*/  ISETP.NE.U32.AND P0, PT, R0, 0x1, PT ;  /* 0x000000010000780c */ /* 0x000fe20003f05070 */
[----:B-1----:R-:W1:Y:S01]  /*0130*/  LDC.64 R30, c[0x0][0x398] ;  /* 0x0000e600ff1e7b82 */ /* 0x002e620000000a00 */
[----:B------:R-:W-:Y:S01]  /*0140*/  BSSY B0, `(.L_x_2) ;  /* 0x000000e000007945 */ /* 0x000fe20003800000 */
[----:B------:R-:W-:-:S06]  /*0150*/  VIADD R3, R23, 0xffffffff ;  /* 0xffffffff17037836 */ /* 0x000fcc0000000000 */
[----:B------:R-:W2:Y:S08]  /*0160*/  LDC.64 R28, c[0x4][0x10] ;  /* 0x01000400ff1c7b82 */ /* 0x000eb00000000a00 */
[----:B------:R-:W3:Y:S08]  /*0170*/  LDC.64 R4, c[0x4][0x18] ;  /* 0x01000600ff047b82 */ /* 0x000ef00000000a00 */
[----:B0-----:R-:W0:Y:S08]  /*0180*/  @P0 LDC R24, c[0x0][0x380] ;  /* 0x0000e000ff180b82 */ /* 0x001e300000000800 */
[----:B------:R-:W0:Y:S08]  /*0190*/  @P0 LDC R25, c[0x0][0x384] ;  /* 0x0000e100ff190b82 */ /* 0x000e300000000800 */
[----:B-1----:R-:W1:Y:S08]  /*01a0*/  @P0 LDC R30, c[0x0][0x390] ;  /* 0x0000e400ff1e0b82 */ /* 0x002e700000000800 */
[----:B------:R-:W0:Y:S08]  /*01b0*/  @P0 LDC R31, c[0x0][0x394] ;  /* 0x0000e500ff1f0b82 */ /* 0x000e300000000800 */
[----:B--2---:R-:W2:Y:S08]  /*01c0*/  @P0 LDC R28, c[0x4][0x8] ;  /* 0x01000200ff1c0b82 */ /* 0x004eb00000000800 */
[----:B---3-5:R-:W0:Y:S02]  /*01d0*/  @P0 LDC R29, c[0x4][0xc] ;  /* 0x01000300ff1d0b82 */ /* 0x028e240000000800 */
.L_x_3:
[----:B------:R-:W3:Y:S01]  /*01e0*/  LDG.E.STRONG.SYS R0, desc[UR36][R4.64] ;  /* 0x0000002404007981 */ /* 0x000ee2000c1f5900 */
[----:B------:R-:W-:Y:S05]  /*01f0*/  YIELD ;  /* 0x0000000000007946 */ /* 0x000fea0003800000 */
[----:B---3--:R-:W-:-:S13]  /*0200*/  ISETP.GE.AND P0, PT, R0, R3, PT ;  /* 0x000000030000720c */ /* 0x008fda0003f06270 */
[----:B------:R-:W-:Y:S05]  /*0210*/  @!P0 BRA `(.L_x_3) ;  /* 0xfffffffc00f08947 */ /* 0x000fea000383ffff */
[----:B------:R-:W-:Y:S05]  /*0220*/  BSYNC B0 ;  /* 0x0000000000007941 */ /* 0x000fea0003800000 */
.L_x_2:
[----:B------:R-:W-:Y:S01]  /*0230*/  BSSY B0, `(.L_x_4) ;  /* 0x0000005000007945 */ /* 0x000fe20003800000 */
.L_x_5:
[----:B01----:R-:W3:Y:S01]  /*0240*/  LDG.E.STRONG.SYS R0, desc[UR36][R30.64] ;  /* 0x000000241e007981 */ /* 0x003ee2000c1f5900 */
[----:B------:R-:W-:Y:S05]  /*0250*/  YIELD ;  /* 0x0000000000007946 */ /* 0x000fea0003800000 */
[----:B---3--:R-:W-:-:S13]  /*0260*/  ISETP.NE.AND P0, PT, R0, 0x2, PT ;  /* 0x000000020000780c */ /* 0x008fda0003f05270 */
[----:B------:R-:W-:Y:S05]  /*0270*/  @!P0 BRA `(.L_x_5) ;  /* 0xfffffffc00f08947 */ /* 0x000fea000383ffff */
[----:B------:R-:W-:Y:S05]  /*0280*/  BSYNC B0 ;  /* 0x0000000000007941 */ /* 0x000fea0003800000 */
.L_x_4:
[----:B------:R-:W-:Y:S01]  /*0290*/  MOV R8, 0x0 ;  /* 0x0000000000087802 */ /* 0x000fe20000000f00 */
[----:B------:R-:W0:Y:S01]  /*02a0*/  LDCU UR4, c[0x0][0x3a0] ;  /* 0x00007400ff0477ac */ /* 0x000e220008000800 */
[----:B----4-:R1:W-:Y:S01]  /*02b0*/  STL.64 [R1], R16 ;  /* 0x0000001001007387 */ /* 0x0103e20000100a00 */
[----:B------:R-:W-:Y:S01]  /*02c0*/  IMAD.MOV.U32 R6, RZ, RZ, R18 ;  /* 0x000000ffff067224 */ /* 0x000fe200078e0012 */
[----:B------:R-:W-:Y:S01]  /*02d0*/  MOV R7, R2 ;  /* 0x0000000200077202 */ /* 0x000fe20000000f00 */
[----:B------:R-:W3:Y:S01]  /*02e0*/  LDCU.64 UR6, c[0x4][0x20] ;  /* 0x01000400ff0677ac */ /* 0x000ee20008000a00 */
[----:B------:R1:W-:Y:S01]  /*02f0*/  STL [R1+0x8], R22 ;  /* 0x0000081601007387 */ /* 0x0003e20000100800 */
[----:B------:R-:W4:Y:S01]  /*0300*/  LDC.64 R8, c[0x4][R8] ;  /* 0x0100000008087b82 */ /* 0x000f220000000a00 */
[----:B0-----:R-:W-:Y:S01]  /*0310*/  ISETP.GE.AND P0, PT, R19, UR4, PT ;  /* 0x0000000413007c0c */ /* 0x001fe2000bf06270 */
[----:B---3--:R-:W-:-:S03]  /*0320*/  IMAD.U32 R4, RZ, RZ, UR6 ;  /* 0x00000006ff047e24 */ /* 0x008fc6000f8e00ff */
[----:B------:R-:W-:Y:S01]  /*0330*/  P2R R26, PR, RZ, 0x1 ;  /* 0x00000001ff1a7803 */ /* 0x000fe20000000000 */
[----:B-1----:R-:W-:-:S08]  /*0340*/  IMAD.U32 R5, RZ, RZ, UR7 ;  /* 0x00000007ff057e24 */ /* 0x002fd0000f8e00ff */
[----:B------:R-:W-:-:S07]  /*0350*/  LEPC R20, `(.L_x_6) ;  /* 0x000000001014794e */ /* 0x000fce0000000000 */
[----:B--2-4-:R-:W-:Y:S05]  /*0360*/  CALL.ABS.NOINC R8 ;  /* 0x0000000008007343 */ /* 0x014fea0003c00000 */
.L_x_6:
[----:B------:R-:W-:-:S13]  /*0370*/  ISETP.NE.AND P6, PT, R26, RZ, PT ;  /* 0x000000ff1a00720c */ /* 0x000fda0003fc5270 */
[----:B------:R-:W-:Y:S05]  /*0380*/  @P6 BRA `(.L_x_7) ;  /* 0x00000000001c6947 */ /* 0x000fea0003800000 */
[----:B------:R-:W0:Y:S01]  /*0390*/  LDC R0, c[0x0][0x3a0] ;  /* 0x0000e800ff007b82 */ /* 0x000e220000000800 */
[----:B------:R-:W-:-:S07]  /*03a0*/  IMAD.MOV.U32 R3, RZ, RZ, R19 ;  /* 0x000000ffff037224 */ /* 0x000fce00078e0013 */
.L_x_8:
[----:B------:R-:W-:-:S04]  /*03b0*/  IMAD.WIDE R4, R3, 0x4, R24 ;  /* 0x0000000403047825 */ /* 0x000fc800078e0218 */
[----:B------:R-:W-:Y:S01]  /*03c0*/  VIADD R3, R3, UR38 ;  /* 0x0000002603037c36 */ /* 0x000fe20008000000 */
[----:B------:R1:W-:Y:S04]  /*03d0*/  STG.E desc[UR36][R4.64], R23 ;  /* 0x0000001704007986 */ /* 0x0003e8000c101924 */
[----:B0-----:R-:W-:-:S13]  /*03e0*/  ISETP.GE.AND P0, PT, R3, R0, PT ;  /* 0x000000000300720c */ /* 0x001fda0003f06270 */
[----:B-1----:R-:W-:Y:S05]  /*03f0*/  @!P0 BRA `(.L_x_8) ;  /* 0xfffffffc00ec8947 */ /* 0x002fea000383ffff */
.L_x_7:
[----:B------:R-:W-:Y:S05]  /*0400*/  WARPSYNC.ALL ;  /* 0x0000000000007948 */ /* 0x000fea0003800000 */
[----:B------:R-:W-:Y:S01]  /*0410*/  BAR.SYNC.DEFER_BLOCKING 0x0 ;  /* 0x0000000000007b1d */ /* 0x000fe20000010000 */
[----:B------:R-:W-:Y:S02]  /*0420*/  ISETP.NE.AND P0, PT, R22, RZ, PT ;  /* 0x000000ff1600720c */ /* 0x000fe40003f05270 */
[----:B------:R-:W-:-:S03]  /*0430*/  ISETP.NE.AND P1, PT, R19, RZ, PT ;  /* 0x000000ff1300720c */ /* 0x000fc60003f25270 */
[----:B------:R-:W-:Y:S01]  /*0440*/  @!PT LDS RZ, [RZ] ;  /* 0x00000000fffff984 */ /* 0x000fe20000000800 */
[----:B------:R-:W-:Y:S01]  /*0450*/  @!PT LDS RZ, [RZ] ;  /* 0x00000000fffff984 */ /* 0x000fe20000000800 */
[----:B------:R-:W-:Y:S01]  /*0460*/  @!PT LDS RZ, [RZ] ;  /* 0x00000000fffff984 */ /* 0x000fe20000000800 */
[----:B------:R-:W-:Y:S01]  /*0470*/  @!PT LDS RZ, [RZ] ;  /* 0x00000000fffff984 */ /* 0x000fe20000000800 */
[----:B------:R-:W-:-:S00]  /*0480*/  MEMBAR.ALL.CTA ;  /* 0x0000000000007992 */ /* 0x000fc00000008000 */
[----:B------:R-:W-:Y:S06]  /*0490*/  MEMBAR.SC.GPU ;  /* 0x0000000000007992 */ /* 0x000fec0000002000 */
[----:B------:R-:W-:-:S00]  /*04a0*/  ERRBAR ;  /* 0x00000000000079ab */ /* 0x000fc00000000000 */
[----:B------:R-:W-:Y:S06]  /*04b0*/  CGAERRBAR ;  /* 0x00000000000075ab */ /* 0x000fec0000000000 */
[----:B------:R-:W-:Y:S01]  /*04c0*/  CCTL.IVALL ;  /* 0x00000000ff00798f */ /* 0x000fe20002000000 */
[----:B------:R-:W-:Y:S04]  /*04d0*/  BSSY.RECONVERGENT B0, `(.L_x_9) ;  /* 0x0000004000007945 */ /* 0x000fe80003800200 */
[----:B------:R-:W-:Y:S05]  /*04e0*/  @P0 BRA `(.L_x_10) ;  /* 0x0000000000080947 */ /* 0x000fea0003800000 */
[----:B------:R-:W-:-:S05]  /*04f0*/  IMAD.MOV.U32 R3, RZ, RZ, 0x1 ;  /* 0x00000001ff037424 */ /* 0x000fca00078e00ff */
[----:B------:R0:W5:Y:S02]  /*0500*/  ATOMG.E.ADD.STRONG.GPU PT, RZ, desc[UR36][R28.64], R3 ;  /* 0x800000031cff79a8 */ /* 0x00016400081ef124 */
.L_x_10:
[----:B------:R-:W-:Y:S05]  /*0510*/  BSYNC.RECONVERGENT B0 ;  /* 0x0000000000007941 */ /* 0x000fea0003800200 */
.L_x_9:
[----:B------:R-:W-:Y:S04]  /*0520*/  BSSY B0, `(.L_x_11) ;  /* 0x0000018000007945 */ /* 0x000fe80003800000 */
[----:B------:R-:W-:Y:S05]  /*0530*/  @P1 BRA `(.L_x_12) ;  /* 0x0000000000581947 */ /* 0x000fea0003800000 */
[----:B------:R-:W-:Y:S01]  /*0540*/  BSSY B1, `(.L_x_13) ;  /* 0x0000005000017945 */ /* 0x000fe20003800000 */
.L_x_14:
[----:B------:R-:W2:Y:S01]  /*0550*/  LDG.E.STRONG.SYS R0, desc[UR36][R28.64] ;  /* 0x000000241c007981 */ /* 0x000ea2000c1f5900 */
[----:B------:R-:W-:Y:S05]  /*0560*/  YIELD ;  /* 0x0000000000007946 */ /* 0x000fea0003800000 */
[----:B--2---:R-:W-:-:S13]  /*0570*/  ISETP.GE.U32.AND P0, PT, R0, UR39, PT ;  /* 0x0000002700007c0c */ /* 0x004fda000bf06070 */
[----:B------:R-:W-:Y:S05]  /*0580*/  @!P0 BRA `(.L_x_14) ;  /* 0xfffffffc00f08947 */ /* 0x000fea000383ffff */
[----:B------:R-:W-:Y:S05]  /*0590*/  BSYNC B1 ;  /* 0x0000000000017941 */ /* 0x000fea0003800000 */
.L_x_13:
[----:B0-----:R-:W-:Y:S01]  /*05a0*/  HFMA2 R3, -RZ, RZ, 0, 1.1920928955078125e-07 ;  /* 0x00000002ff037431 */ /* 0x001fe200000001ff */
[----:B------:R-:W-:Y:S01]  /*05b0*/  STG.E.STRONG.SYS desc[UR36][R28.64], RZ ;  /* 0x000000ff1c007986 */ /* 0x000fe2000c115924 */
[----:B------:R-:W0:Y:S03]  /*05c0*/  LDC.64 R4, c[0x4][0x18] ;  /* 0x01000600ff047b82 */ /* 0x000e260000000a00 */
[----:B------:R1:W-:Y:S01]  /*05d0*/  STG.E.STRONG.SYS desc[UR36][R30.64], R3 ;  /* 0x000000031e007986 */ /* 0x0003e2000c115924 */
[----:B------:R-:W-:Y:S01]  /*05e0*/  @!PT LDS RZ, [RZ] ;  /* 0x00000000fffff984 */ /* 0x000fe20000000800 */
[----:B------:R-:W-:Y:S01]  /*05f0*/  @!PT LDS RZ, [RZ] ;  /* 0x00000000fffff984 */ /* 0x000fe20000000800 */
[----:B------:R-:W-:Y:S01]  /*0600*/  @!PT LDS RZ, [RZ] ;  /* 0x00000000fffff984 */ /* 0x000fe20000000800 */
[----:B------:R-:W-:Y:S01]  /*0610*/  @!PT LDS RZ, [RZ] ;  /* 0x00000000fffff984 */ /* 0x000fe20000000800 */
[----:B------:R-:W-:-:S00]  /*0620*/  MEMBAR.ALL.CTA ;  /* 0x0000000000007992 */ /* 0x000fc00000008000 */
[----:B------:R-:W-:Y:S06]  /*0630*/  MEMBAR.SC.SYS ;  /* 0x0000000000007992 */ /* 0x000fec0000003000 */
[----:B------:R-:W-:-:S00]  /*0640*/  ERRBAR ;  /* 0x00000000000079ab */ /* 0x000fc00000000000 */
[----:B------:R-:W-:Y:S06]  /*0650*/  CGAERRBAR ;  /* 0x00000000000075ab */ /* 0x000fec0000000000 */
[----:B------:R-:W-:Y:S04]  /*0660*/  CCTL.IVALL ;  /* 0x00000000ff00798f */ /* 0x000fe80002000000 */
[----:B0-----:R-:W1:Y:S02]  /*0670*/  LDG.E.STRONG.SYS R0, desc[UR36][R4.64] ;  /* 0x0000002404007981 */ /* 0x001e64000c1f5900 */
[----:B-1----:R-:W-:-:S05]  /*0680*/  VIADD R3, R0, 0x1 ;  /* 0x0000000100037836 */ /* 0x002fca0000000000 */
[----:B------:R1:W-:Y:S02]  /*0690*/  STG.E.STRONG.SYS desc[UR36][R4.64], R3 ;  /* 0x0000000304007986 */ /* 0x0003e4000c115924 */
.L_x_12:
[----:B------:R-:W-:Y:S05]  /*06a0*/  BSYNC B0 ;  /* 0x0000000000007941 */ /* 0x000fea0003800000 */
.L_x_11:
[----:B------:R-:W-:Y:S01]  /*06b0*/  VIADD R23, R23, 0x1 ;  /* 0x0000000117177836 */ /* 0x000fe20000000000 */
[----:B------:R-:W-:Y:S06]  /*06c0*/  BRA `(.L_x_15) ;  /* 0xfffffff800887947 */ /* 0x000fec000383ffff */
.L_x_16:
        /* <DEDUP_REMOVED lines=11> */
.L_x_18:


//--------------------- .nv.global.init           --------------------------
	.section	.nv.global.init,"aw",@progbits
.nv.global.init:
	.type		$str,@object
	.size		$str,($str$1 - $str)
$str:
        /*0000*/ 	.byte	0x53, 0x4d, 0x20, 0x25, 0x64, 0x2c, 0x20, 0x62, 0x6c, 0x6f, 0x63, 0x6b, 0x20, 0x25, 0x64, 0x2c
        /*0010*/ 	.byte	0x20, 0x74, 0x68, 0x72, 0x65, 0x61, 0x64, 0x20, 0x25, 0x64, 0x0a, 0x00
	.type		$str$1,@object
	.size		$str$1,(.L_4 - $str$1)
$str$1:
        /*001c*/ 	.byte	0x45, 0x6d, 0x70, 0x74, 0x79, 0x6b, 0x65, 0x72, 0x6e, 0x65, 0x6c, 0x3a, 0x20, 0x53, 0x4d, 0x20
        /*002c*/ 	.byte	0x25, 0x64, 0x2c, 0x20, 0x62, 0x6c, 0x6f, 0x63, 0x6b, 0x20, 0x25, 0x64, 0x2c, 0x20, 0x74, 0x68
        /*003c*/ 	.byte	0x72, 0x65, 0x61, 0x64, 0x20, 0x25, 0x64, 0x0a, 0x00
.L_4:


//--------------------- .nv.shared.reserved.0     --------------------------
	.section	.nv.shared.reserved.0,"aw",@nobits
	.weak		__nv_reservedSMEM_offset_0_alias
	.size		__nv_reservedSMEM_offset_0_alias, 0, 64
	.other		__nv_reservedSMEM_offset_0_alias,@"STO_CUDA_RESERVED_SHARED STV_DEFAULT"
__nv_reservedSMEM_offset_0_alias:
	.zero		0
	.zero		64


//--------------------- .nv.global                --------------------------
	.section	.nv.global,"aw",@nobits
	.align	4
.nv.global:
	.type		itercnt,@object
	.size		itercnt,(blkcnt1 - itercnt)
itercnt:
	.zero		4
	.type		blkcnt1,@object
	.size		blkcnt1,(blkcnt2 - blkcnt1)
blkcnt1:
	.zero		4
	.type		blkcnt2,@object
	.size		blkcnt2,(.L_1 - blkcnt2)
blkcnt2:
	.zero		4
.L_1:


//--------------------- .nv.constant0._Z11emptykernelv --------------------------
	.section	.nv.constant0._Z11emptykernelv,"a",@progbits
	.sectionflags	@""
	.align	4
.nv.constant0._Z11emptykernelv:
	.zero		896


//--------------------- .nv.constant0._Z10testkernelPiS_PViS1_ii --------------------------
	.section	.nv.constant0._Z10testkernelPiS_PViS1_ii,"a",@progbits
	.sectionflags	@""
	.align	4
.nv.constant0._Z10testkernelPiS_PViS1_ii:
	.zero		936


//--------------------- SYMBOLS --------------------------

	.type		.nv.reservedSmem.offset0,@object
	.size		.nv.reservedSmem.offset0,0x4
	.type		vprintf,@function
